	.headerflags	@"EF_CUDA_TEXMODE_UNIFIED EF_CUDA_64BIT_ADDRESS EF_CUDA_SM86 EF_CUDA_VIRTUAL_SM(EF_CUDA_SM86)"
	.elftype	@"ET_EXEC"


//--------------------- .nv.info                  --------------------------
	.section	.nv.info,"",@"SHT_CUDA_INFO"
	.align	4


	//----- nvinfo : EIATTR_REGCOUNT
	.align		4
        /*0000*/ 	.byte	0x04, 0x2f
        /*0002*/ 	.short	(.L_1 - .L_0)
	.align		4
.L_0:
        /*0004*/ 	.word	index@(triton_poi_fused__to_copy_6)
        /*0008*/ 	.word	0x00000008


	//----- nvinfo : EIATTR_MIN_STACK_SIZE
	.align		4
.L_1:
        /*000c*/ 	.byte	0x04, 0x12
        /*000e*/ 	.short	(.L_3 - .L_2)
	.align		4
.L_2:
        /*0010*/ 	.word	index@(triton_poi_fused__to_copy_6)
        /*0014*/ 	.word	0x00000000


	//----- nvinfo : EIATTR_FRAME_SIZE
	.align		4
.L_3:
        /*0018*/ 	.byte	0x04, 0x11
        /*001a*/ 	.short	(.L_5 - .L_4)
	.align		4
.L_4:
        /*001c*/ 	.word	index@(triton_poi_fused__to_copy_6)
        /*0020*/ 	.word	0x00000000


	//----- nvinfo : EIATTR_MIN_STACK_SIZE
	.align		4
.L_5:
        /*0024*/ 	.byte	0x04, 0x12
        /*0026*/ 	.short	(.L_7 - .L_6)
	.align		4
.L_6:
        /*0028*/ 	.word	index@(triton_poi_fused__to_copy_6)
        /*002c*/ 	.word	0x00000000
.L_7:


//--------------------- .nv.info.triton_poi_fused__to_copy_6 --------------------------
	.section	.nv.info.triton_poi_fused__to_copy_6,"",@"SHT_CUDA_INFO"
	.sectionflags	@""
	.align	4


	//----- nvinfo : EIATTR_CUDA_API_VERSION
	.align		4
        /*0000*/ 	.byte	0x04, 0x37
        /*0002*/ 	.short	(.L_9 - .L_8)
.L_8:
        /*0004*/ 	.word	0x0000007c


	//----- nvinfo : EIATTR_SW2861232_WAR
	.align		4
.L_9:
        /*0008*/ 	.byte	0x01, 0x35
	.zero		2


	//----- nvinfo : EIATTR_PARAM_CBANK
	.align		4
        /*000c*/ 	.byte	0x04, 0x0a
        /*000e*/ 	.short	(.L_11 - .L_10)
	.align		4
.L_10:
        /*0010*/ 	.word	index@(.nv.constant0.triton_poi_fused__to_copy_6)
        /*0014*/ 	.short	0x0160
        /*0016*/ 	.short	0x0020


	//----- nvinfo : EIATTR_CBANK_PARAM_SIZE
	.align		4
.L_11:
        /*0018*/ 	.byte	0x03, 0x19
        /*001a*/ 	.short	0x0020


	//----- nvinfo : EIATTR_KPARAM_INFO
	.align		4
        /*001c*/ 	.byte	0x04, 0x17
        /*001e*/ 	.short	(.L_13 - .L_12)
.L_12:
        /*0020*/ 	.word	0x00000000
        /*0024*/ 	.short	0x0003
        /*0026*/ 	.short	0x0018
        /*0028*/ 	.byte	0x00, 0xf4, 0x21, 0x00


	//----- nvinfo : EIATTR_KPARAM_INFO
	.align		4
.L_13:
        /*002c*/ 	.byte	0x04, 0x17
        /*002e*/ 	.short	(.L_15 - .L_14)
.L_14:
        /*0030*/ 	.word	0x00000000
        /*0034*/ 	.short	0x0002
        /*0036*/ 	.short	0x0010
        /*0038*/ 	.byte	0x00, 0xf0, 0x11, 0x00


	//----- nvinfo : EIATTR_KPARAM_INFO
	.align		4
.L_15:
        /*003c*/ 	.byte	0x04, 0x17
        /*003e*/ 	.short	(.L_17 - .L_16)
.L_16:
        /*0040*/ 	.word	0x00000000
        /*0044*/ 	.short	0x0001
        /*0046*/ 	.short	0x0008
        /*0048*/ 	.byte	0x00, 0xf4, 0x21, 0x00


	//----- nvinfo : EIATTR_KPARAM_INFO
	.align		4
.L_17:
        /*004c*/ 	.byte	0x04, 0x17
        /*004e*/ 	.short	(.L_19 - .L_18)
.L_18:
        /*0050*/ 	.word	0x00000000
        /*0054*/ 	.short	0x0000
        /*0056*/ 	.short	0x0000
        /*0058*/ 	.byte	0x00, 0xf4, 0x21, 0x00


	//----- nvinfo : EIATTR_MAXREG_COUNT
	.align		4
.L_19:
        /*005c*/ 	.byte	0x03, 0x1b
        /*005e*/ 	.short	0x00ff


	//----- nvinfo : EIATTR_EXIT_INSTR_OFFSETS
	.align		4
        /*0060*/ 	.byte	0x04, 0x1c
        /*0062*/ 	.short	(.L_21 - .L_20)


	//   ....[0]....
.L_20:
        /*0064*/ 	.word	0x00000120


	//   ....[1]....
        /*0068*/ 	.word	0x00000140


	//----- nvinfo : EIATTR_REQNTID
	.align		4
.L_21:
        /*006c*/ 	.byte	0x04, 0x10
        /*006e*/ 	.short	(.L_23 - .L_22)
.L_22:
        /*0070*/ 	.word	0x00000080
        /*0074*/ 	.word	0x00000001
        /*0078*/ 	.word	0x00000001


	//----- nvinfo : EIATTR_CRS_STACK_SIZE
	.align		4
.L_23:
        /*007c*/ 	.byte	0x04, 0x1e
        /*007e*/ 	.short	(.L_25 - .L_24)
.L_24:
        /*0080*/ 	.word	0x00000000
.L_25:


//--------------------- .nv.callgraph             --------------------------
	.section	.nv.callgraph,"",@"SHT_CUDA_CALLGRAPH"
	.align	4
	.sectionentsize	8
	.align		4
        /*0000*/ 	.word	0x00000000
	.align		4
        /*0004*/ 	.word	0xffffffff
	.align		4
        /*0008*/ 	.word	0x00000000
	.align		4
        /*000c*/ 	.word	0xfffffffe
	.align		4
        /*0010*/ 	.word	0x00000000
	.align		4
        /*0014*/ 	.word	0xfffffffd
	.align		4
        /*0018*/ 	.word	0x00000000
	.align		4
        /*001c*/ 	.word	0xfffffffc


//--------------------- .nv.rel.action            --------------------------
	.section	.nv.rel.action,"",@"SHT_CUDA_RELOCINFO"
	.align	8
	.sectionentsize	8
        /*0000*/ 	.byte	0x73, 0x00, 0x00, 0x00, 0x00, 0x00, 0x00, 0x00, 0x00, 0x00, 0x00, 0x11, 0x25, 0x00, 0x05, 0x36


//--------------------- .nv.constant0.triton_poi_fused__to_copy_6 --------------------------
	.section	.nv.constant0.triton_poi_fused__to_copy_6,"a",@progbits
	.sectionflags	@""
	.align	4
.nv.constant0.triton_poi_fused__to_copy_6:
	.zero		384


//--------------------- .text.triton_poi_fused__to_copy_6 --------------------------
	.section	.text.triton_poi_fused__to_copy_6,"ax",@progbits
	.sectioninfo	@"SHI_REGISTERS=8"
	.align	128
        .global         triton_poi_fused__to_copy_6
        .type           triton_poi_fused__to_copy_6,@function
        .size           triton_poi_fused__to_copy_6,(.L_x_3 - triton_poi_fused__to_copy_6)
        .other          triton_poi_fused__to_copy_6,@"STO_CUDA_ENTRY STV_DEFAULT"
triton_poi_fused__to_copy_6:
.text.triton_poi_fused__to_copy_6:
[----:B------:R-:W-:Y:S02]  /*0000*/  IMAD.MOV.U32 R1, RZ, RZ, c[0x0][0x28] ;  /* 0x00000a00ff017624 */ /* 0x000fe400078e00ff */
[----:B------:R-:W0:Y:S01]  /*0010*/  S2R R0, SR_TID.X ;  /* 0x0000000000007919 */ /* 0x000e220000002100 */
[----:B------:R-:W-:Y:S01]  /*0020*/  MOV R5, 0x2 ;  /* 0x0000000200057802 */ /* 0x000fe20000000f00 */
[----:B------:R-:W-:Y:S01]  /*0030*/  ULDC.64 UR4, c[0x0][0x118] ;  /* 0x0000460000047ab9 */ /* 0x000fe20000000a00 */
[----:B------:R-:W-:Y:S01]  /*0040*/  BSSY B0, `(.L_x_0) ;  /* 0x000000c000007945 */ /* 0x000fe20003800000 */
[----:B------:R-:W1:Y:S01]  /*0050*/  S2R R3, SR_CTAID.X ;  /* 0x0000000000037919 */ /* 0x000e620000002500 */
[----:B0-----:R-:W-:-:S04]  /*0060*/  SHF.L.U32 R0, R0, 0x1, RZ ;  /* 0x0000000100007819 */ /* 0x001fc800000006ff */
[----:B------:R-:W-:-:S05]  /*0070*/  LOP3.LUT R0, R0, 0xfe, RZ, 0xc0, !PT ;  /* 0x000000fe00007812 */ /* 0x000fca00078ec0ff */
[----:B-1----:R-:W-:Y:S02]  /*0080*/  IMAD R0, R3, 0x100, R0 ;  /* 0x0000010003007824 */ /* 0x002fe400078e0200 */
[----:B------:R-:W-:Y:S02]  /*0090*/  CS2R R2, SRZ ;  /* 0x0000000000027805 */ /* 0x000fe4000001ff00 */
[C---:B------:R-:W-:Y:S01]  /*00a0*/  IMAD.WIDE R4, R0.reuse, R5, c[0x0][0x168] ;  /* 0x00005a0000047625 */ /* 0x040fe200078e0205 */
[----:B------:R-:W-:-:S13]  /*00b0*/  ISETP.GE.AND P0, PT, R0, 0x5580, PT ;  /* 0x000055800000780c */ /* 0x000fda0003f06270 */
[----:B------:R-:W-:Y:S05]  /*00c0*/  @P0 BRA `(.L_x_1) ;  /* 0x0000003000000947 */ /* 0x000fea0003800000 */
[----:B------:R-:W-:-:S04]  /*00d0*/  IMAD.MOV.U32 R3, RZ, RZ, 0x4 ;  /* 0x00000004ff037424 */ /* 0x000fc800078e00ff */
[----:B------:R-:W-:-:S06]  /*00e0*/  IMAD.WIDE R2, R0, R3, c[0x0][0x160] ;  /* 0x0000580000027625 */ /* 0x000fcc00078e0203 */
[----:B------:R-:W5:Y:S02]  /*00f0*/  LDG.E.64 R2, [R2.64] ;  /* 0x0000000402027981 */ /* 0x000f64000c1e1b00 */
.L_x_1:
[----:B------:R-:W-:Y:S05]  /*0100*/  BSYNC B0 ;  /* 0x0000000000007941 */ /* 0x000fea0003800000 */
.L_x_0:
[----:B-----5:R-:W-:Y:S01]  /*0110*/  F2FP.BF16.PACK_AB R3, R3, R2 ;  /* 0x000000020303723e */ /* 0x020fe200000010ff */
[----:B------:R-:W-:Y:S06]  /*0120*/  @P0 EXIT ;  /* 0x000000000000094d */ /* 0x000fec0003800000 */
[----:B------:R-:W-:Y:S01]  /*0130*/  STG.E [R4.64], R3 ;  /* 0x0000000304007986 */ /* 0x000fe2000c101904 */
[----:B------:R-:W-:Y:S05]  /*0140*/  EXIT ;  /* 0x000000000000794d */ /* 0x000fea0003800000 */
.L_x_2:
[----:B------:R-:W-:-:S00]  /*0150*/  BRA `(.L_x_2) ;  /* 0xfffffff000007947 */ /* 0x000fc0000383ffff */
[----:B------:R-:W-:-:S00]  /*0160*/  NOP ;  /* 0x0000000000007918 */ /* 0x000fc00000000000 */
        /* <DEDUP_REMOVED lines=9> */
.L_x_3:
